//
// Generated by NVIDIA NVVM Compiler
//
// Compiler Build ID: CL-36424714
// Cuda compilation tools, release 13.0, V13.0.88
// Based on NVVM 20.0.0
//

.version 9.0
.target sm_100
.address_size 64

	// .globl	_Z16multiply_mat_vecPiS_S_

.visible .entry _Z16multiply_mat_vecPiS_S_(
	.param .u64 .ptr .align 1 _Z16multiply_mat_vecPiS_S__param_0,
	.param .u64 .ptr .align 1 _Z16multiply_mat_vecPiS_S__param_1,
	.param .u64 .ptr .align 1 _Z16multiply_mat_vecPiS_S__param_2
)
{
	.reg .pred 	%p<3>;
	.reg .b32 	%r<37>;
	.reg .b64 	%rd<19>;

	ld.param.u64 	%rd8, [_Z16multiply_mat_vecPiS_S__param_0];
	ld.param.u64 	%rd9, [_Z16multiply_mat_vecPiS_S__param_1];
	ld.param.u64 	%rd10, [_Z16multiply_mat_vecPiS_S__param_2];
	mov.u32 	%r7, %ntid.y;
	mov.u32 	%r8, %ctaid.y;
	mov.u32 	%r9, %tid.y;
	mad.lo.s32 	%r1, %r7, %r8, %r9;
	setp.gt.u32 	%p1, %r1, 99;
	@%p1 bra 	$L__BB0_3;
	cvta.to.global.u64 	%rd11, %rd10;
	mul.wide.u32 	%rd12, %r1, 4;
	add.s64 	%rd1, %rd11, %rd12;
	mul.lo.s32 	%r11, %r1, 200;
	ld.global.u32 	%r35, [%rd1];
	mul.wide.u32 	%rd13, %r11, 4;
	cvta.to.global.u64 	%rd14, %rd8;
	add.s64 	%rd15, %rd13, %rd14;
	add.s64 	%rd18, %rd15, 16;
	cvta.to.global.u64 	%rd16, %rd9;
	add.s64 	%rd17, %rd16, 16;
	mov.b32 	%r36, 0;
$L__BB0_2:
	ld.global.u32 	%r12, [%rd18+-16];
	ld.global.u32 	%r13, [%rd17+-16];
	mad.lo.s32 	%r14, %r13, %r12, %r35;
	st.global.u32 	[%rd1], %r14;
	ld.global.u32 	%r15, [%rd18+-12];
	ld.global.u32 	%r16, [%rd17+-12];
	mad.lo.s32 	%r17, %r16, %r15, %r14;
	st.global.u32 	[%rd1], %r17;
	ld.global.u32 	%r18, [%rd18+-8];
	ld.global.u32 	%r19, [%rd17+-8];
	mad.lo.s32 	%r20, %r19, %r18, %r17;
	st.global.u32 	[%rd1], %r20;
	ld.global.u32 	%r21, [%rd18+-4];
	ld.global.u32 	%r22, [%rd17+-4];
	mad.lo.s32 	%r23, %r22, %r21, %r20;
	st.global.u32 	[%rd1], %r23;
	ld.global.u32 	%r24, [%rd18];
	ld.global.u32 	%r25, [%rd17];
	mad.lo.s32 	%r26, %r25, %r24, %r23;
	st.global.u32 	[%rd1], %r26;
	ld.global.u32 	%r27, [%rd18+4];
	ld.global.u32 	%r28, [%rd17+4];
	mad.lo.s32 	%r29, %r28, %r27, %r26;
	st.global.u32 	[%rd1], %r29;
	ld.global.u32 	%r30, [%rd18+8];
	ld.global.u32 	%r31, [%rd17+8];
	mad.lo.s32 	%r32, %r31, %r30, %r29;
	st.global.u32 	[%rd1], %r32;
	ld.global.u32 	%r33, [%rd18+12];
	ld.global.u32 	%r34, [%rd17+12];
	mad.lo.s32 	%r35, %r34, %r33, %r32;
	st.global.u32 	[%rd1], %r35;
	add.s32 	%r36, %r36, 8;
	add.s64 	%rd18, %rd18, 32;
	add.s64 	%rd17, %rd17, 32;
	setp.ne.s32 	%p2, %r36, 200;
	@%p2 bra 	$L__BB0_2;
$L__BB0_3:
	ret;

}


// ===== COMPILED SASS (sm_100) =====

	.target	sm_100

	.elftype	@"ET_EXEC"


//--------------------- .note.nv.tkinfo           --------------------------
	.section	.note.nv.tkinfo,"",@"SHT_NOTE"
	.sectionflags	@"SHF_NOTE_NV_TKINFO"
	.tkinfo
        /*0018*/ 	.word	0x00000002
        /*0030*/ 	.string	""
        /*0030*/ 	.string	"ptxas"
        /*0030*/ 	.string	"Cuda compilation tools, release 13.0, V13.0.88"
        /*0030*/ 	.string	"Build cuda_13.0.r13.0/compiler.36424714_0"
        /*0030*/ 	.string	"-arch sm_100 -m 64 "



//--------------------- .note.nv.cuinfo           --------------------------
	.section	.note.nv.cuinfo,"",@"SHT_NOTE"
	.sectionflags	@"SHF_NOTE_NV_CUINFO"
        /*0018*/ 	.short	0x0002
        /*001a*/ 	.short	0x0064
        /*001c*/ 	.short	0x0082
	.zero		2


//--------------------- .nv.info                  --------------------------
	.section	.nv.info,"",@"SHT_CUDA_INFO"
	.align	4


	//----- nvinfo : EIATTR_REGCOUNT
	.align		4
        /*0000*/ 	.byte	0x04, 0x2f
        /*0002*/ 	.short	(.L_1 - .L_0)
	.align		4
.L_0:
        /*0004*/ 	.word	index@(_Z16multiply_mat_vecPiS_S_)
        /*0008*/ 	.word	0x00000012


	//----- nvinfo : EIATTR_FRAME_SIZE
	.align		4
.L_1:
        /*000c*/ 	.byte	0x04, 0x11
        /*000e*/ 	.short	(.L_3 - .L_2)
	.align		4
.L_2:
        /*0010*/ 	.word	index@(_Z16multiply_mat_vecPiS_S_)
        /*0014*/ 	.word	0x00000000


	//----- nvinfo : EIATTR_MIN_STACK_SIZE
	.align		4
.L_3:
        /*0018*/ 	.byte	0x04, 0x12
        /*001a*/ 	.short	(.L_5 - .L_4)
	.align		4
.L_4:
        /*001c*/ 	.word	index@(_Z16multiply_mat_vecPiS_S_)
        /*0020*/ 	.word	0x00000000
.L_5:


//--------------------- .nv.compat                --------------------------
	.section	.nv.compat,"",@"SHT_CUDA_COMPAT_INFO"
	.align	4
        /*0000*/ 	.byte	0x02, 0x09, 0x00, 0x00, 0x02, 0x02, 0x01, 0x00, 0x02, 0x05, 0x05, 0x00, 0x03, 0x07, 0x01, 0x01
        /*0010*/ 	.byte	0x02, 0x03, 0x00, 0x00, 0x02, 0x06, 0x01, 0x00, 0x04, 0x0b, 0x08, 0x00, 0x09, 0x00, 0x00, 0x00
        /*0020*/ 	.byte	0x00, 0x00, 0x00, 0x00


//--------------------- .nv.info._Z16multiply_mat_vecPiS_S_ --------------------------
	.section	.nv.info._Z16multiply_mat_vecPiS_S_,"",@"SHT_CUDA_INFO"
	.sectionflags	@""
	.align	4


	//----- nvinfo : EIATTR_CUDA_API_VERSION
	.align		4
        /*0000*/ 	.byte	0x04, 0x37
        /*0002*/ 	.short	(.L_7 - .L_6)
.L_6:
        /*0004*/ 	.word	0x00000082


	//----- nvinfo : EIATTR_KPARAM_INFO
	.align		4
.L_7:
        /*0008*/ 	.byte	0x04, 0x17
        /*000a*/ 	.short	(.L_9 - .L_8)
.L_8:
        /*000c*/ 	.word	0x00000000
        /*0010*/ 	.short	0x0002
        /*0012*/ 	.short	0x0010
        /*0014*/ 	.byte	0x00, 0xf5, 0x21, 0x00


	//----- nvinfo : EIATTR_KPARAM_INFO
	.align		4
.L_9:
        /*0018*/ 	.byte	0x04, 0x17
        /*001a*/ 	.short	(.L_11 - .L_10)
.L_10:
        /*001c*/ 	.word	0x00000000
        /*0020*/ 	.short	0x0001
        /*0022*/ 	.short	0x0008
        /*0024*/ 	.byte	0x00, 0xf5, 0x21, 0x00


	//----- nvinfo : EIATTR_KPARAM_INFO
	.align		4
.L_11:
        /*0028*/ 	.byte	0x04, 0x17
        /*002a*/ 	.short	(.L_13 - .L_12)
.L_12:
        /*002c*/ 	.word	0x00000000
        /*0030*/ 	.short	0x0000
        /*0032*/ 	.short	0x0000
        /*0034*/ 	.byte	0x00, 0xf5, 0x21, 0x00


	//----- nvinfo : EIATTR_SPARSE_MMA_MASK
	.align		4
.L_13:
        /*0038*/ 	.byte	0x03, 0x50
        /*003a*/ 	.short	0x0000


	//----- nvinfo : EIATTR_MAXREG_COUNT
	.align		4
        /*003c*/ 	.byte	0x03, 0x1b
        /*003e*/ 	.short	0x00ff


	//----- nvinfo : EIATTR_MERCURY_ISA_VERSION
	.align		4
        /*0040*/ 	.byte	0x03, 0x5f
        /*0042*/ 	.short	0x0101


	//----- nvinfo : EIATTR_VRC_CTA_INIT_COUNT
	.align		4
        /*0044*/ 	.byte	0x02, 0x4a
	.zero		1
	.zero		1


	//----- nvinfo : EIATTR_EXIT_INSTR_OFFSETS
	.align		4
        /*0048*/ 	.byte	0x04, 0x1c
        /*004a*/ 	.short	(.L_15 - .L_14)


	//   ....[0]....
.L_14:
        /*004c*/ 	.word	0x00000060


	//   ....[1]....
        /*0050*/ 	.word	0x00001020


	//----- nvinfo : EIATTR_CBANK_PARAM_SIZE
	.align		4
.L_15:
        /*0054*/ 	.byte	0x03, 0x19
        /*0056*/ 	.short	0x0018


	//----- nvinfo : EIATTR_PARAM_CBANK
	.align		4
        /*0058*/ 	.byte	0x04, 0x0a
        /*005a*/ 	.short	(.L_17 - .L_16)
	.align		4
.L_16:
        /*005c*/ 	.word	index@(.nv.constant0._Z16multiply_mat_vecPiS_S_)
        /*0060*/ 	.short	0x0380
        /*0062*/ 	.short	0x0018


	//----- nvinfo : EIATTR_SW_WAR
	.align		4
.L_17:
        /*0064*/ 	.byte	0x04, 0x36
        /*0066*/ 	.short	(.L_19 - .L_18)
.L_18:
        /*0068*/ 	.word	0x00000008
.L_19:


//--------------------- .nv.callgraph             --------------------------
	.section	.nv.callgraph,"",@"SHT_CUDA_CALLGRAPH"
	.align	4
	.sectionentsize	8
	.align		4
        /*0000*/ 	.word	0x00000000
	.align		4
        /*0004*/ 	.word	0xffffffff
	.align		4
        /*0008*/ 	.word	0x00000000
	.align		4
        /*000c*/ 	.word	0xfffffffe
	.align		4
        /*0010*/ 	.word	0x00000000
	.align		4
        /*0014*/ 	.word	0xfffffffd
	.align		4
        /*0018*/ 	.word	0x00000000
	.align		4
        /*001c*/ 	.word	0xfffffffc


//--------------------- .text._Z16multiply_mat_vecPiS_S_ --------------------------
	.section	.text._Z16multiply_mat_vecPiS_S_,"ax",@progbits
	.align	128
        .global         _Z16multiply_mat_vecPiS_S_
        .type           _Z16multiply_mat_vecPiS_S_,@function
        .size           _Z16multiply_mat_vecPiS_S_,(.L_x_2 - _Z16multiply_mat_vecPiS_S_)
        .other          _Z16multiply_mat_vecPiS_S_,@"STO_CUDA_ENTRY STV_DEFAULT"
_Z16multiply_mat_vecPiS_S_:
.text._Z16multiply_mat_vecPiS_S_:
[----:B------:R-:W-:Y:S01]  /*0000*/  LDC R1, c[0x0][0x37c] ;  /* 0x0000df00ff017b82 */ /* 0x000fe20000000800 */
[----:B------:R-:W0:Y:S01]  /*0010*/  S2R R9, SR_CTAID.Y ;  /* 0x0000000000097919 */ /* 0x000e220000002600 */
[----:B------:R-:W0:Y:S01]  /*0020*/  LDCU UR4, c[0x0][0x364] ;  /* 0x00006c80ff0477ac */ /* 0x000e220008000800 */
[----:B------:R-:W0:Y:S02]  /*0030*/  S2R R0, SR_TID.Y ;  /* 0x0000000000007919 */ /* 0x000e240000002200 */
[----:B0-----:R-:W-:-:S05]  /*0040*/  IMAD R9, R9, UR4, R0 ;  /* 0x0000000409097c24 */ /* 0x001fca000f8e0200 */
[----:B------:R-:W-:-:S13]  /*0050*/  ISETP.GT.U32.AND P0, PT, R9, 0x63, PT ;  /* 0x000000630900780c */ /* 0x000fda0003f04070 */
[----:B------:R-:W-:Y:S05]  /*0060*/  @P0 EXIT ;  /* 0x000000000000094d */ /* 0x000fea0003800000 */
[----:B------:R-:W0:Y:S01]  /*0070*/  LDC.64 R2, c[0x0][0x390] ;  /* 0x0000e400ff027b82 */ /* 0x000e220000000a00 */
[----:B------:R-:W1:Y:S01]  /*0080*/  LDCU.64 UR6, c[0x0][0x358] ;  /* 0x00006b00ff0677ac */ /* 0x000e620008000a00 */
[C---:B------:R-:W-:Y:S01]  /*0090*/  IMAD R11, R9.reuse, 0xc8, RZ ;  /* 0x000000c8090b7824 */ /* 0x040fe200078e02ff */
[----:B------:R-:W2:Y:S05]  /*00a0*/  LDCU.64 UR4, c[0x0][0x388] ;  /* 0x00007100ff0477ac */ /* 0x000eaa0008000a00 */
[----:B------:R-:W3:Y:S08]  /*00b0*/  LDC.64 R6, c[0x0][0x380] ;  /* 0x0000e000ff067b82 */ /* 0x000ef00000000a00 */
[----:B------:R-:W4:Y:S01]  /*00c0*/  LDC.64 R4, c[0x0][0x388] ;  /* 0x0000e200ff047b82 */ /* 0x000f220000000a00 */
[----:B0-----:R-:W-:-:S05]  /*00d0*/  IMAD.WIDE.U32 R2, R9, 0x4, R2 ;  /* 0x0000000409027825 */ /* 0x001fca00078e0002 */
[----:B-1----:R-:W5:Y:S01]  /*00e0*/  LDG.E R0, desc[UR6][R2.64] ;  /* 0x0000000602007981 */ /* 0x002f62000c1e1900 */
[----:B---3--:R-:W-:-:S05]  /*00f0*/  IMAD.WIDE.U32 R6, R11, 0x4, R6 ;  /* 0x000000040b067825 */ /* 0x008fca00078e0006 */
[----:B------:R-:W5:Y:S04]  /*0100*/  LDG.E R9, desc[UR6][R6.64] ;  /* 0x0000000606097981 */ /* 0x000f68000c1e1900 */
[----:B----4-:R-:W5:Y:S02]  /*0110*/  LDG.E R8, desc[UR6][R4.64] ;  /* 0x0000000604087981 */ /* 0x010f64000c1e1900 */
[----:B-----5:R-:W-:-:S05]  /*0120*/  IMAD R9, R9, R8, R0 ;  /* 0x0000000809097224 */ /* 0x020fca00078e0200 */
[----:B------:R0:W-:Y:S04]  /*0130*/  STG.E desc[UR6][R2.64], R9 ;  /* 0x0000000902007986 */ /* 0x0001e8000c101906 */
[----:B------:R-:W3:Y:S04]  /*0140*/  LDG.E R0, desc[UR6][R6.64+0x4] ;  /* 0x0000040606007981 */ /* 0x000ee8000c1e1900 */
[----:B------:R-:W3:Y:S02]  /*0150*/  LDG.E R8, desc[UR6][R4.64+0x4] ;  /* 0x0000040604087981 */ /* 0x000ee4000c1e1900 */
[----:B---3--:R-:W-:-:S05]  /*0160*/  IMAD R11, R0, R8, R9 ;  /* 0x00000008000b7224 */ /* 0x008fca00078e0209 */
[----:B------:R1:W-:Y:S04]  /*0170*/  STG.E desc[UR6][R2.64], R11 ;  /* 0x0000000b02007986 */ /* 0x0003e8000c101906 */
[----:B------:R-:W3:Y:S04]  /*0180*/  LDG.E R0, desc[UR6][R6.64+0x8] ;  /* 0x0000080606007981 */ /* 0x000ee8000c1e1900 */
[----:B------:R-:W3:Y:S02]  /*0190*/  LDG.E R8, desc[UR6][R4.64+0x8] ;  /* 0x0000080604087981 */ /* 0x000ee4000c1e1900 */
[----:B---3--:R-:W-:-:S05]  /*01a0*/  IMAD R13, R0, R8, R11 ;  /* 0x00000008000d7224 */ /* 0x008fca00078e020b */
[----:B------:R3:W-:Y:S04]  /*01b0*/  STG.E desc[UR6][R2.64], R13 ;  /* 0x0000000d02007986 */ /* 0x0007e8000c101906 */
[----:B------:R-:W0:Y:S04]  /*01c0*/  LDG.E R0, desc[UR6][R6.64+0xc] ;  /* 0x00000c0606007981 */ /* 0x000e28000c1e1900 */
[----:B------:R-:W0:Y:S02]  /*01d0*/  LDG.E R8, desc[UR6][R4.64+0xc] ;  /* 0x00000c0604087981 */ /* 0x000e24000c1e1900 */
[----:B0-----:R-:W-:-:S05]  /*01e0*/  IMAD R9, R0, R8, R13 ;  /* 0x0000000800097224 */ /* 0x001fca00078e020d */
[----:B------:R0:W-:Y:S04]  /*01f0*/  STG.E desc[UR6][R2.64], R9 ;  /* 0x0000000902007986 */ /* 0x0001e8000c101906 */
[----:B------:R-:W1:Y:S04]  /*0200*/  LDG.E R0, desc[UR6][R6.64+0x10] ;  /* 0x0000100606007981 */ /* 0x000e68000c1e1900 */
[----:B------:R-:W1:Y:S02]  /*0210*/  LDG.E R8, desc[UR6][R4.64+0x10] ;  /* 0x0000100604087981 */ /* 0x000e64000c1e1900 */
[----:B-1----:R-:W-:-:S05]  /*0220*/  IMAD R11, R0, R8, R9 ;  /* 0x00000008000b7224 */ /* 0x002fca00078e0209 */
[----:B------:R1:W-:Y:S04]  /*0230*/  STG.E desc[UR6][R2.64], R11 ;  /* 0x0000000b02007986 */ /* 0x0003e8000c101906 */
[----:B------:R-:W3:Y:S04]  /*0240*/  LDG.E R0, desc[UR6][R6.64+0x14] ;  /* 0x0000140606007981 */ /* 0x000ee8000c1e1900 */
[----:B------:R-:W3:Y:S02]  /*0250*/  LDG.E R8, desc[UR6][R4.64+0x14] ;  /* 0x0000140604087981 */ /* 0x000ee4000c1e1900 */
[----:B---3--:R-:W-:-:S05]  /*0260*/  IMAD R13, R0, R8, R11 ;  /* 0x00000008000d7224 */ /* 0x008fca00078e020b */
[----:B------:R3:W-:Y:S04]  /*0270*/  STG.E desc[UR6][R2.64], R13 ;  /* 0x0000000d02007986 */ /* 0x0007e8000c101906 */
[----:B------:R-:W4:Y:S04]  /*0280*/  LDG.E R0, desc[UR6][R6.64+0x18] ;  /* 0x0000180606007981 */ /* 0x000f28000c1e1900 */
[----:B------:R-:W4:Y:S02]  /*0290*/  LDG.E R8, desc[UR6][R4.64+0x18] ;  /* 0x0000180604087981 */ /* 0x000f24000c1e1900 */
[----:B----4-:R-:W-:-:S05]  /*02a0*/  IMAD R15, R0, R8, R13 ;  /* 0x00000008000f7224 */ /* 0x010fca00078e020d */
[----:B------:R3:W-:Y:S04]  /*02b0*/  STG.E desc[UR6][R2.64], R15 ;  /* 0x0000000f02007986 */ /* 0x0007e8000c101906 */
[----:B0-----:R0:W4:Y:S04]  /*02c0*/  LDG.E R9, desc[UR6][R4.64+0x1c] ;  /* 0x00001c0604097981 */ /* 0x001128000c1e1900 */
[----:B------:R-:W4:Y:S01]  /*02d0*/  LDG.E R0, desc[UR6][R6.64+0x1c] ;  /* 0x00001c0606007981 */ /* 0x000f22000c1e1900 */
[----:B--2---:R-:W-:-:S04]  /*02e0*/  UIADD3 UR4, UP0, UPT, UR4, 0x10, URZ ;  /* 0x0000001004047890 */ /* 0x004fc8000ff1e0ff */
[----:B------:R-:W-:Y:S01]  /*02f0*/  UIADD3 UR4, UP1, UPT, UR4, 0x20, URZ ;  /* 0x0000002004047890 */ /* 0x000fe2000ff3e0ff */
[----:B------:R-:W-:-:S03]  /*0300*/  IADD3 R8, P0, PT, R6, 0x30, RZ ;  /* 0x0000003006087810 */ /* 0x000fc60007f1e0ff */
[----:B------:R-:W-:Y:S01]  /*0310*/  UIADD3.X UR5, UPT, UPT, URZ, URZ, UR5, UP1, UP0 ;  /* 0x000000ffff057290 */ /* 0x000fe20008fe0405 */
[----:B-1----:R-:W-:-:S05]  /*0320*/  IADD3.X R11, PT, PT, RZ, R7, RZ, P0, !PT ;  /* 0x00000007ff0b7210 */ /* 0x002fca00007fe4ff */
[----:B0-----:R-:W-:Y:S01]  /*0330*/  MOV R5, UR5 ;  /* 0x0000000500057c02 */ /* 0x001fe20008000f00 */
[----:B----4-:R-:W-:-:S05]  /*0340*/  IMAD R9, R0, R9, R15 ;  /* 0x0000000900097224 */ /* 0x010fca00078e020f */
[----:B------:R3:W-:Y:S01]  /*0350*/  STG.E desc[UR6][R2.64], R9 ;  /* 0x0000000902007986 */ /* 0x0007e2000c101906 */
[----:B------:R-:W-:Y:S01]  /*0360*/  MOV R0, UR4 ;  /* 0x0000000400007c02 */ /* 0x000fe20008000f00 */
[----:B------:R-:W-:-:S06]  /*0370*/  UMOV UR4, 0x8 ;  /* 0x0000000800047882 */ /* 0x000fcc0000000000 */
.L_x_0:
[----:B------:R-:W-:Y:S02]  /*0380*/  MOV R6, R8 ;  /* 0x0000000800067202 */ /* 0x000fe40000000f00 */
[----:B------:R-:W-:Y:S02]  /*0390*/  MOV R7, R11 ;  /* 0x0000000b00077202 */ /* 0x000fe40000000f00 */
[----:B------:R-:W-:-:S03]  /*03a0*/  MOV R4, R0 ;  /* 0x0000000000047202 */ /* 0x000fc60000000f00 */
[----:B------:R-:W3:Y:S04]  /*03b0*/  LDG.E R0, desc[UR6][R6.64+-0x10] ;  /* 0xfffff00606007981 */ /* 0x000ee8000c1e1900 */
[----:B------:R-:W3:Y:S02]  /*03c0*/  LDG.E R8, desc[UR6][R4.64+-0x10] ;  /* 0xfffff00604087981 */ /* 0x000ee4000c1e1900 */
[----:B--23--:R-:W-:-:S05]  /*03d0*/  IMAD R9, R0, R8, R9 ;  /* 0x0000000800097224 */ /* 0x00cfca00078e0209 */
[----:B------:R0:W-:Y:S04]  /*03e0*/  STG.E desc[UR6][R2.64], R9 ;  /* 0x0000000902007986 */ /* 0x0001e8000c101906 */
[----:B------:R-:W2:Y:S04]  /*03f0*/  LDG.E R0, desc[UR6][R6.64+-0xc] ;  /* 0xfffff40606007981 */ /* 0x000ea8000c1e1900 */
[----:B------:R-:W2:Y:S02]  /*0400*/  LDG.E R8, desc[UR6][R4.64+-0xc] ;  /* 0xfffff40604087981 */ /* 0x000ea4000c1e1900 */
[----:B--2---:R-:W-:-:S05]  /*0410*/  IMAD R11, R0, R8, R9 ;  /* 0x00000008000b7224 */ /* 0x004fca00078e0209 */
[----:B------:R1:W-:Y:S04]  /*0420*/  STG.E desc[UR6][R2.64], R11 ;  /* 0x0000000b02007986 */ /* 0x0003e8000c101906 */
[----:B------:R-:W2:Y:S04]  /*0430*/  LDG.E R0, desc[UR6][R6.64+-0x8] ;  /* 0xfffff80606007981 */ /* 0x000ea8000c1e1900 */
[----:B------:R-:W2:Y:S02]  /*0440*/  LDG.E R8, desc[UR6][R4.64+-0x8] ;  /* 0xfffff80604087981 */ /* 0x000ea4000c1e1900 */
[----:B--2---:R-:W-:-:S05]  /*0450*/  IMAD R13, R0, R8, R11 ;  /* 0x00000008000d7224 */ /* 0x004fca00078e020b */
        /* <DEDUP_REMOVED lines=145> */
[----:B------:R-:W3:Y:S04]  /*0d70*/  LDG.E R0, desc[UR6][R6.64+0x8c] ;  /* 0x00008c0606007981 */ /* 0x000ee8000c1e1900 */
[----:B------:R-:W3:Y:S02]  /*0d80*/  LDG.E R8, desc[UR6][R4.64+0x8c] ;  /* 0x00008c0604087981 */ /* 0x000ee4000c1e1900 */
[----:B---3--:R-:W-:-:S05]  /*0d90*/  IMAD R15, R0, R8, R13 ;  /* 0x00000008000f7224 */ /* 0x008fca00078e020d */
[----:B------:R-:W-:Y:S04]  /*0da0*/  STG.E desc[UR6][R2.64], R15 ;  /* 0x0000000f02007986 */ /* 0x000fe8000c101906 */
[----:B------:R-:W3:Y:S04]  /*0db0*/  LDG.E R0, desc[UR6][R6.64+0x90] ;  /* 0x0000900606007981 */ /* 0x000ee8000c1e1900 */
[----:B0-----:R-:W3:Y:S02]  /*0dc0*/  LDG.E R9, desc[UR6][R4.64+0x90] ;  /* 0x0000900604097981 */ /* 0x001ee4000c1e1900 */
[----:B---3--:R-:W-:-:S05]  /*0dd0*/  IMAD R9, R0, R9, R15 ;  /* 0x0000000900097224 */ /* 0x008fca00078e020f */
        /* <DEDUP_REMOVED lines=24> */
[----:B------:R2:W-:Y:S04]  /*0f60*/  STG.E desc[UR6][R2.64], R15 ;  /* 0x0000000f02007986 */ /* 0x0005e8000c101906 */
[----:B------:R-:W3:Y:S04]  /*0f70*/  LDG.E R0, desc[UR6][R6.64+0xac] ;  /* 0x0000ac0606007981 */ /* 0x000ee8000c1e1900 */
[----:B0-----:R-:W3:Y:S01]  /*0f80*/  LDG.E R9, desc[UR6][R4.64+0xac] ;  /* 0x0000ac0604097981 */ /* 0x001ee2000c1e1900 */
[----:B------:R-:W-:Y:S01]  /*0f90*/  UIADD3 UR4, UPT, UPT, UR4, 0x30, URZ ;  /* 0x0000003004047890 */ /* 0x000fe2000fffe0ff */
[----:B------:R-:W-:-:S03]  /*0fa0*/  IADD3 R8, P0, PT, R6, 0xc0, RZ ;  /* 0x000000c006087810 */ /* 0x000fc60007f1e0ff */
[----:B------:R-:W-:Y:S01]  /*0fb0*/  UISETP.NE.AND UP0, UPT, UR4, 0xc8, UPT ;  /* 0x000000c80400788c */ /* 0x000fe2000bf05270 */
[----:B-1----:R-:W-:Y:S01]  /*0fc0*/  IADD3.X R11, PT, PT, RZ, R7, RZ, P0, !PT ;  /* 0x00000007ff0b7210 */ /* 0x002fe200007fe4ff */
[----:B---3--:R-:W-:Y:S01]  /*0fd0*/  IMAD R9, R0, R9, R15 ;  /* 0x0000000900097224 */ /* 0x008fe200078e020f */
[----:B------:R-:W-:-:S04]  /*0fe0*/  IADD3 R0, P1, PT, R4, 0xc0, RZ ;  /* 0x000000c004007810 */ /* 0x000fc80007f3e0ff */
[----:B------:R2:W-:Y:S01]  /*0ff0*/  STG.E desc[UR6][R2.64], R9 ;  /* 0x0000000902007986 */ /* 0x0005e2000c101906 */
[----:B------:R-:W-:Y:S01]  /*1000*/  IADD3.X R5, PT, PT, RZ, R5, RZ, P1, !PT ;  /* 0x00000005ff057210 */ /* 0x000fe20000ffe4ff */
[----:B------:R-:W-:Y:S07]  /*1010*/  BRA.U UP0, `(.L_x_0) ;  /* 0xfffffff100d87547 */ /* 0x000fee000b83ffff */
[----:B------:R-:W-:Y:S05]  /*1020*/  EXIT ;  /* 0x000000000000794d */ /* 0x000fea0003800000 */
.L_x_1:
[----:B------:R-:W-:-:S00]  /*1030*/  BRA `(.L_x_1) ;  /* 0xfffffffc00fc7947 */ /* 0x000fc0000383ffff */
[----:B------:R-:W-:-:S00]  /*1040*/  NOP ;  /* 0x0000000000007918 */ /* 0x000fc00000000000 */
        /* <DEDUP_REMOVED lines=11> */
.L_x_2:


//--------------------- .nv.shared.reserved.0     --------------------------
	.section	.nv.shared.reserved.0,"aw",@nobits
	.weak		__nv_reservedSMEM_offset_0_alias
	.size		__nv_reservedSMEM_offset_0_alias, 0, 64
	.other		__nv_reservedSMEM_offset_0_alias,@"STO_CUDA_RESERVED_SHARED STV_DEFAULT"
__nv_reservedSMEM_offset_0_alias:
	.zero		0
	.zero		64


//--------------------- .nv.constant0._Z16multiply_mat_vecPiS_S_ --------------------------
	.section	.nv.constant0._Z16multiply_mat_vecPiS_S_,"a",@progbits
	.sectionflags	@""
	.align	4
.nv.constant0._Z16multiply_mat_vecPiS_S_:
	.zero		920


//--------------------- SYMBOLS --------------------------

	.type		.nv.reservedSmem.offset0,@object
	.size		.nv.reservedSmem.offset0,0x4
